	.headerflags	@"EF_CUDA_TEXMODE_UNIFIED EF_CUDA_64BIT_ADDRESS EF_CUDA_ACCELERATORS EF_CUDA_SM90 EF_CUDA_VIRTUAL_SM(EF_CUDA_SM90)"
	.elftype	@"ET_EXEC"


//--------------------- .nv.info                  --------------------------
	.section	.nv.info,"",@"SHT_CUDA_INFO"
	.align	4


	//----- nvinfo : EIATTR_REGCOUNT
	.align		4
        /*0000*/ 	.byte	0x04, 0x2f
        /*0002*/ 	.short	(.L_1 - .L_0)
	.align		4
.L_0:
        /*0004*/ 	.word	index@(triton_poi_fused_convolution_hardtanh_backward_14)
        /*0008*/ 	.word	0x0000000e


	//----- nvinfo : EIATTR_MIN_STACK_SIZE
	.align		4
.L_1:
        /*000c*/ 	.byte	0x04, 0x12
        /*000e*/ 	.short	(.L_3 - .L_2)
	.align		4
.L_2:
        /*0010*/ 	.word	index@(triton_poi_fused_convolution_hardtanh_backward_14)
        /*0014*/ 	.word	0x00000000


	//----- nvinfo : EIATTR_FRAME_SIZE
	.align		4
.L_3:
        /*0018*/ 	.byte	0x04, 0x11
        /*001a*/ 	.short	(.L_5 - .L_4)
	.align		4
.L_4:
        /*001c*/ 	.word	index@(triton_poi_fused_convolution_hardtanh_backward_14)
        /*0020*/ 	.word	0x00000000


	//----- nvinfo : EIATTR_MIN_STACK_SIZE
	.align		4
.L_5:
        /*0024*/ 	.byte	0x04, 0x12
        /*0026*/ 	.short	(.L_7 - .L_6)
	.align		4
.L_6:
        /*0028*/ 	.word	index@(triton_poi_fused_convolution_hardtanh_backward_14)
        /*002c*/ 	.word	0x00000000
.L_7:


//--------------------- .nv.info.triton_poi_fused_convolution_hardtanh_backward_14 --------------------------
	.section	.nv.info.triton_poi_fused_convolution_hardtanh_backward_14,"",@"SHT_CUDA_INFO"
	.sectionflags	@""
	.align	4


	//----- nvinfo : EIATTR_CUDA_API_VERSION
	.align		4
        /*0000*/ 	.byte	0x04, 0x37
        /*0002*/ 	.short	(.L_9 - .L_8)
.L_8:
        /*0004*/ 	.word	0x0000007c


	//----- nvinfo : EIATTR_KPARAM_INFO
	.align		4
.L_9:
        /*0008*/ 	.byte	0x04, 0x17
        /*000a*/ 	.short	(.L_11 - .L_10)
.L_10:
        /*000c*/ 	.word	0x00000000
        /*0010*/ 	.short	0x0003
        /*0012*/ 	.short	0x0018
        /*0014*/ 	.byte	0x00, 0xf0, 0x11, 0x00


	//----- nvinfo : EIATTR_KPARAM_INFO
	.align		4
.L_11:
        /*0018*/ 	.byte	0x04, 0x17
        /*001a*/ 	.short	(.L_13 - .L_12)
.L_12:
        /*001c*/ 	.word	0x00000000
        /*0020*/ 	.short	0x0002
        /*0022*/ 	.short	0x0010
        /*0024*/ 	.byte	0x00, 0xf4, 0x21, 0x00


	//----- nvinfo : EIATTR_KPARAM_INFO
	.align		4
.L_13:
        /*0028*/ 	.byte	0x04, 0x17
        /*002a*/ 	.short	(.L_15 - .L_14)
.L_14:
        /*002c*/ 	.word	0x00000000
        /*0030*/ 	.short	0x0001
        /*0032*/ 	.short	0x0008
        /*0034*/ 	.byte	0x00, 0xf4, 0x21, 0x00


	//----- nvinfo : EIATTR_KPARAM_INFO
	.align		4
.L_15:
        /*0038*/ 	.byte	0x04, 0x17
        /*003a*/ 	.short	(.L_17 - .L_16)
.L_16:
        /*003c*/ 	.word	0x00000000
        /*0040*/ 	.short	0x0000
        /*0042*/ 	.short	0x0000
        /*0044*/ 	.byte	0x00, 0xf4, 0x21, 0x00


	//----- nvinfo : EIATTR_SPARSE_MMA_MASK
	.align		4
.L_17:
        /*0048*/ 	.byte	0x03, 0x50
        /*004a*/ 	.short	0x0000


	//----- nvinfo : EIATTR_MAXREG_COUNT
	.align		4
        /*004c*/ 	.byte	0x03, 0x1b
        /*004e*/ 	.short	0x00ff


	//----- nvinfo : EIATTR_EXIT_INSTR_OFFSETS
	.align		4
        /*0050*/ 	.byte	0x04, 0x1c
        /*0052*/ 	.short	(.L_19 - .L_18)


	//   ....[0]....
.L_18:
        /*0054*/ 	.word	0x00000210


	//   ....[1]....
        /*0058*/ 	.word	0x00000230


	//----- nvinfo : EIATTR_REQNTID
	.align		4
.L_19:
        /*005c*/ 	.byte	0x04, 0x10
        /*005e*/ 	.short	(.L_21 - .L_20)
.L_20:
        /*0060*/ 	.word	0x00000080
        /*0064*/ 	.word	0x00000001
        /*0068*/ 	.word	0x00000001


	//----- nvinfo : EIATTR_CBANK_PARAM_SIZE
	.align		4
.L_21:
        /*006c*/ 	.byte	0x03, 0x19
        /*006e*/ 	.short	0x001c


	//----- nvinfo : EIATTR_PARAM_CBANK
	.align		4
        /*0070*/ 	.byte	0x04, 0x0a
        /*0072*/ 	.short	(.L_23 - .L_22)
	.align		4
.L_22:
        /*0074*/ 	.word	index@(.nv.constant0.triton_poi_fused_convolution_hardtanh_backward_14)
        /*0078*/ 	.short	0x0210
        /*007a*/ 	.short	0x001c


	//----- nvinfo : EIATTR_SW_WAR
	.align		4
.L_23:
        /*007c*/ 	.byte	0x04, 0x36
        /*007e*/ 	.short	(.L_25 - .L_24)
.L_24:
        /*0080*/ 	.word	0x00000008
.L_25:


//--------------------- .nv.callgraph             --------------------------
	.section	.nv.callgraph,"",@"SHT_CUDA_CALLGRAPH"
	.align	4
	.sectionentsize	8
	.align		4
        /*0000*/ 	.word	0x00000000
	.align		4
        /*0004*/ 	.word	0xffffffff
	.align		4
        /*0008*/ 	.word	0x00000000
	.align		4
        /*000c*/ 	.word	0xfffffffe
	.align		4
        /*0010*/ 	.word	0x00000000
	.align		4
        /*0014*/ 	.word	0xfffffffd
	.align		4
        /*0018*/ 	.word	0x00000000
	.align		4
        /*001c*/ 	.word	0xfffffffc


//--------------------- .text.triton_poi_fused_convolution_hardtanh_backward_14 --------------------------
	.section	.text.triton_poi_fused_convolution_hardtanh_backward_14,"ax",@progbits
	.align	128
        .global         triton_poi_fused_convolution_hardtanh_backward_14
        .type           triton_poi_fused_convolution_hardtanh_backward_14,@function
        .size           triton_poi_fused_convolution_hardtanh_backward_14,(.L_x_1 - triton_poi_fused_convolution_hardtanh_backward_14)
        .other          triton_poi_fused_convolution_hardtanh_backward_14,@"STO_CUDA_ENTRY STV_DEFAULT"
triton_poi_fused_convolution_hardtanh_backward_14:
.text.triton_poi_fused_convolution_hardtanh_backward_14:
[----:B------:R-:W0:Y:S02]  /*0000*/  LDC R1, c[0x0][0x28] ;  /* 0x00000a00ff017b82 */ /* 0x000e240000000800 */
[----:B------:R-:W1:Y:S01]  /*0010*/  S2R R0, SR_TID.X ;  /* 0x0000000000007919 */ /* 0x000e620000002100 */
[----:B------:R-:W2:Y:S01]  /*0020*/  LDC.64 R4, c[0x0][0x218] ;  /* 0x00008600ff047b82 */ /* 0x000ea20000000a00 */
[----:B------:R-:W-:Y:S01]  /*0030*/  CS2R R10, SRZ ;  /* 0x00000000000a7805 */ /* 0x000fe2000001ff00 */
[----:B------:R-:W-:Y:S01]  /*0040*/  ULDC.64 UR4, c[0x0][0x208] ;  /* 0x0000820000047ab9 */ /* 0x000fe20000000a00 */
[----:B------:R-:W3:Y:S01]  /*0050*/  S2R R7, SR_CTAID.X ;  /* 0x0000000000077919 */ /* 0x000ee20000002500 */
[----:B------:R-:W-:-:S04]  /*0060*/  ULDC.64 UR6, c[0x0][0x220] ;  /* 0x0000880000067ab9 */ /* 0x000fc80000000a00 */
[----:B------:R-:W4:Y:S01]  /*0070*/  LDC.64 R2, c[0x0][0x210] ;  /* 0x00008400ff027b82 */ /* 0x000f220000000a00 */
[----:B-1----:R-:W-:Y:S01]  /*0080*/  IMAD.SHL.U32 R0, R0, 0x2, RZ ;  /* 0x0000000200007824 */ /* 0x002fe200078e00ff */
[----:B---3--:R-:W-:-:S04]  /*0090*/  SHF.R.S32.HI R6, RZ, 0x17, R7 ;  /* 0x00000017ff067819 */ /* 0x008fc80000011407 */
[----:B------:R-:W-:-:S05]  /*00a0*/  LOP3.LUT R0, R0, 0xfe, RZ, 0xc0, !PT ;  /* 0x000000fe00007812 */ /* 0x000fca00078ec0ff */
[----:B------:R-:W-:Y:S01]  /*00b0*/  IMAD R7, R7, 0x100, R0 ;  /* 0x0000010007077824 */ /* 0x000fe200078e0200 */
[----:B------:R-:W-:-:S03]  /*00c0*/  SGXT R0, R6, 0x1 ;  /* 0x000000010600781a */ /* 0x000fc60000000200 */
[C---:B----4-:R-:W-:Y:S01]  /*00d0*/  IMAD.WIDE R2, R7.reuse, 0x4, R2 ;  /* 0x0000000407027825 */ /* 0x050fe200078e0202 */
[----:B------:R-:W-:Y:S02]  /*00e0*/  LEA.HI R0, R0, R7, RZ, 0x6 ;  /* 0x0000000700007211 */ /* 0x000fe400078f30ff */
[----:B------:R-:W-:Y:S02]  /*00f0*/  ISETP.GE.AND P2, PT, R7, 0x3100, PT ;  /* 0x000031000700780c */ /* 0x000fe40003f46270 */
[----:B------:R-:W-:-:S05]  /*0100*/  LOP3.LUT R0, R0, 0xffffffc0, RZ, 0xc0, !PT ;  /* 0xffffffc000007812 */ /* 0x000fca00078ec0ff */
[----:B------:R-:W-:-:S04]  /*0110*/  IMAD.IADD R9, R7, 0x1, -R0 ;  /* 0x0000000107097824 */ /* 0x000fc800078e0a00 */
[----:B--2---:R-:W-:Y:S01]  /*0120*/  IMAD.WIDE R4, R9, 0x4, R4 ;  /* 0x0000000409047825 */ /* 0x004fe200078e0204 */
[----:B------:R-:W-:-:S04]  /*0130*/  CS2R R8, SRZ ;  /* 0x0000000000087805 */ /* 0x000fc8000001ff00 */
[----:B------:R-:W2:Y:S04]  /*0140*/  @!P2 LDG.E.EL.64 R10, desc[UR4][R4.64] ;  /* 0x00000004040aa981 */ /* 0x000ea8000c2e1b00 */
[----:B------:R-:W2:Y:S01]  /*0150*/  @!P2 LDG.E.64 R8, desc[UR4][R2.64] ;  /* 0x000000040208a981 */ /* 0x000ea2000c1e1b00 */
[----:B------:R-:W-:-:S04]  /*0160*/  IADD3 R6, P3, R7, UR6, RZ ;  /* 0x0000000607067c10 */ /* 0x000fc8000ff7e0ff */
[----:B------:R-:W-:Y:S01]  /*0170*/  LEA.HI.X.SX32 R7, R7, UR7, 0x1, P3 ;  /* 0x0000000707077c11 */ /* 0x000fe200098f0eff */
[----:B--2---:R-:W-:Y:S01]  /*0180*/  FADD R8, R10, R8 ;  /* 0x000000080a087221 */ /* 0x004fe20000000000 */
[----:B------:R-:W-:-:S04]  /*0190*/  FADD R9, R11, R9 ;  /* 0x000000090b097221 */ /* 0x000fc80000000000 */
[C---:B------:R-:W-:Y:S02]  /*01a0*/  FSETP.GE.AND P0, PT, R8.reuse, 6, PT ;  /* 0x40c000000800780b */ /* 0x040fe40003f06000 */
[C---:B------:R-:W-:Y:S02]  /*01b0*/  FSETP.GE.AND P1, PT, R9.reuse, 6, PT ;  /* 0x40c000000900780b */ /* 0x040fe40003f26000 */
[----:B------:R-:W-:Y:S02]  /*01c0*/  FSETP.LE.OR P0, PT, R8, RZ, P0 ;  /* 0x000000ff0800720b */ /* 0x000fe40000703400 */
[----:B------:R-:W-:Y:S02]  /*01d0*/  FSETP.LE.OR P1, PT, R9, RZ, P1 ;  /* 0x000000ff0900720b */ /* 0x000fe40000f23400 */
[----:B------:R-:W-:Y:S02]  /*01e0*/  SEL R0, RZ, 0x1, !P0 ;  /* 0x00000001ff007807 */ /* 0x000fe40004000000 */
[----:B------:R-:W-:-:S05]  /*01f0*/  SEL R3, RZ, 0x100, !P1 ;  /* 0x00000100ff037807 */ /* 0x000fca0004800000 */
[----:B------:R-:W-:Y:S01]  /*0200*/  IMAD.IADD R3, R0, 0x1, R3 ;  /* 0x0000000100037824 */ /* 0x000fe200078e0203 */
[----:B------:R-:W-:Y:S06]  /*0210*/  @P2 EXIT ;  /* 0x000000000000294d */ /* 0x000fec0003800000 */
[----:B------:R-:W-:Y:S01]  /*0220*/  STG.E.U16 desc[UR4][R6.64], R3 ;  /* 0x0000000306007986 */ /* 0x000fe2000c101504 */
[----:B------:R-:W-:Y:S05]  /*0230*/  EXIT ;  /* 0x000000000000794d */ /* 0x000fea0003800000 */
.L_x_0:
[----:B------:R-:W-:-:S00]  /*0240*/  BRA `(.L_x_0) ;  /* 0xfffffffc00fc7947 */ /* 0x000fc0000383ffff */
[----:B------:R-:W-:-:S00]  /*0250*/  NOP ;  /* 0x0000000000007918 */ /* 0x000fc00000000000 */
        /* <DEDUP_REMOVED lines=10> */
.L_x_1:


//--------------------- .nv.constant0.triton_poi_fused_convolution_hardtanh_backward_14 --------------------------
	.section	.nv.constant0.triton_poi_fused_convolution_hardtanh_backward_14,"a",@progbits
	.sectionflags	@""
	.align	4
.nv.constant0.triton_poi_fused_convolution_hardtanh_backward_14:
	.zero		556
